	.headerflags	@"EF_CUDA_TEXMODE_UNIFIED EF_CUDA_64BIT_ADDRESS EF_CUDA_ACCELERATORS EF_CUDA_SM90 EF_CUDA_VIRTUAL_SM(EF_CUDA_SM90)"
	.elftype	@"ET_EXEC"


//--------------------- .nv.info                  --------------------------
	.section	.nv.info,"",@"SHT_CUDA_INFO"
	.align	4


	//----- nvinfo : EIATTR_REGCOUNT
	.align		4
        /*0000*/ 	.byte	0x04, 0x2f
        /*0002*/ 	.short	(.L_1 - .L_0)
	.align		4
.L_0:
        /*0004*/ 	.word	index@(triton_poi_fused_add_clamp_div_mul_0)
        /*0008*/ 	.word	0x0000000a


	//----- nvinfo : EIATTR_MIN_STACK_SIZE
	.align		4
.L_1:
        /*000c*/ 	.byte	0x04, 0x12
        /*000e*/ 	.short	(.L_3 - .L_2)
	.align		4
.L_2:
        /*0010*/ 	.word	index@(triton_poi_fused_add_clamp_div_mul_0)
        /*0014*/ 	.word	0x00000000


	//----- nvinfo : EIATTR_FRAME_SIZE
	.align		4
.L_3:
        /*0018*/ 	.byte	0x04, 0x11
        /*001a*/ 	.short	(.L_5 - .L_4)
	.align		4
.L_4:
        /*001c*/ 	.word	index@(triton_poi_fused_add_clamp_div_mul_0)
        /*0020*/ 	.word	0x00000000


	//----- nvinfo : EIATTR_MIN_STACK_SIZE
	.align		4
.L_5:
        /*0024*/ 	.byte	0x04, 0x12
        /*0026*/ 	.short	(.L_7 - .L_6)
	.align		4
.L_6:
        /*0028*/ 	.word	index@(triton_poi_fused_add_clamp_div_mul_0)
        /*002c*/ 	.word	0x00000000
.L_7:


//--------------------- .nv.info.triton_poi_fused_add_clamp_div_mul_0 --------------------------
	.section	.nv.info.triton_poi_fused_add_clamp_div_mul_0,"",@"SHT_CUDA_INFO"
	.sectionflags	@""
	.align	4


	//----- nvinfo : EIATTR_CUDA_API_VERSION
	.align		4
        /*0000*/ 	.byte	0x04, 0x37
        /*0002*/ 	.short	(.L_9 - .L_8)
.L_8:
        /*0004*/ 	.word	0x0000007c


	//----- nvinfo : EIATTR_KPARAM_INFO
	.align		4
.L_9:
        /*0008*/ 	.byte	0x04, 0x17
        /*000a*/ 	.short	(.L_11 - .L_10)
.L_10:
        /*000c*/ 	.word	0x00000000
        /*0010*/ 	.short	0x0002
        /*0012*/ 	.short	0x0010
        /*0014*/ 	.byte	0x00, 0xf0, 0x11, 0x00


	//----- nvinfo : EIATTR_KPARAM_INFO
	.align		4
.L_11:
        /*0018*/ 	.byte	0x04, 0x17
        /*001a*/ 	.short	(.L_13 - .L_12)
.L_12:
        /*001c*/ 	.word	0x00000000
        /*0020*/ 	.short	0x0001
        /*0022*/ 	.short	0x0008
        /*0024*/ 	.byte	0x00, 0xf4, 0x21, 0x00


	//----- nvinfo : EIATTR_KPARAM_INFO
	.align		4
.L_13:
        /*0028*/ 	.byte	0x04, 0x17
        /*002a*/ 	.short	(.L_15 - .L_14)
.L_14:
        /*002c*/ 	.word	0x00000000
        /*0030*/ 	.short	0x0000
        /*0032*/ 	.short	0x0000
        /*0034*/ 	.byte	0x00, 0xf4, 0x21, 0x00


	//----- nvinfo : EIATTR_SPARSE_MMA_MASK
	.align		4
.L_15:
        /*0038*/ 	.byte	0x03, 0x50
        /*003a*/ 	.short	0x0000


	//----- nvinfo : EIATTR_MAXREG_COUNT
	.align		4
        /*003c*/ 	.byte	0x03, 0x1b
        /*003e*/ 	.short	0x00ff


	//----- nvinfo : EIATTR_EXIT_INSTR_OFFSETS
	.align		4
        /*0040*/ 	.byte	0x04, 0x1c
        /*0042*/ 	.short	(.L_17 - .L_16)


	//   ....[0]....
.L_16:
        /*0044*/ 	.word	0x00000180


	//   ....[1]....
        /*0048*/ 	.word	0x000001a0


	//----- nvinfo : EIATTR_REQNTID
	.align		4
.L_17:
        /*004c*/ 	.byte	0x04, 0x10
        /*004e*/ 	.short	(.L_19 - .L_18)
.L_18:
        /*0050*/ 	.word	0x00000080
        /*0054*/ 	.word	0x00000001
        /*0058*/ 	.word	0x00000001


	//----- nvinfo : EIATTR_CRS_STACK_SIZE
	.align		4
.L_19:
        /*005c*/ 	.byte	0x04, 0x1e
        /*005e*/ 	.short	(.L_21 - .L_20)
.L_20:
        /*0060*/ 	.word	0x00000000


	//----- nvinfo : EIATTR_CBANK_PARAM_SIZE
	.align		4
.L_21:
        /*0064*/ 	.byte	0x03, 0x19
        /*0066*/ 	.short	0x0014


	//----- nvinfo : EIATTR_PARAM_CBANK
	.align		4
        /*0068*/ 	.byte	0x04, 0x0a
        /*006a*/ 	.short	(.L_23 - .L_22)
	.align		4
.L_22:
        /*006c*/ 	.word	index@(.nv.constant0.triton_poi_fused_add_clamp_div_mul_0)
        /*0070*/ 	.short	0x0210
        /*0072*/ 	.short	0x0014


	//----- nvinfo : EIATTR_SW_WAR
	.align		4
.L_23:
        /*0074*/ 	.byte	0x04, 0x36
        /*0076*/ 	.short	(.L_25 - .L_24)
.L_24:
        /*0078*/ 	.word	0x00000008
.L_25:


//--------------------- .nv.callgraph             --------------------------
	.section	.nv.callgraph,"",@"SHT_CUDA_CALLGRAPH"
	.align	4
	.sectionentsize	8
	.align		4
        /*0000*/ 	.word	0x00000000
	.align		4
        /*0004*/ 	.word	0xffffffff
	.align		4
        /*0008*/ 	.word	0x00000000
	.align		4
        /*000c*/ 	.word	0xfffffffe
	.align		4
        /*0010*/ 	.word	0x00000000
	.align		4
        /*0014*/ 	.word	0xfffffffd
	.align		4
        /*0018*/ 	.word	0x00000000
	.align		4
        /*001c*/ 	.word	0xfffffffc


//--------------------- .text.triton_poi_fused_add_clamp_div_mul_0 --------------------------
	.section	.text.triton_poi_fused_add_clamp_div_mul_0,"ax",@progbits
	.align	128
        .global         triton_poi_fused_add_clamp_div_mul_0
        .type           triton_poi_fused_add_clamp_div_mul_0,@function
        .size           triton_poi_fused_add_clamp_div_mul_0,(.L_x_3 - triton_poi_fused_add_clamp_div_mul_0)
        .other          triton_poi_fused_add_clamp_div_mul_0,@"STO_CUDA_ENTRY STV_DEFAULT"
triton_poi_fused_add_clamp_div_mul_0:
.text.triton_poi_fused_add_clamp_div_mul_0:
[----:B------:R-:W0:Y:S02]  /*0000*/  LDC R1, c[0x0][0x28] ;  /* 0x00000a00ff017b82 */ /* 0x000e240000000800 */
[----:B------:R-:W1:Y:S01]  /*0010*/  S2R R0, SR_TID.X ;  /* 0x0000000000007919 */ /* 0x000e620000002100 */
[----:B------:R-:W-:Y:S01]  /*0020*/  ULDC.64 UR4, c[0x0][0x208] ;  /* 0x0000820000047ab9 */ /* 0x000fe20000000a00 */
[----:B------:R-:W-:Y:S01]  /*0030*/  BSSY B0, `(.L_x_0) ;  /* 0x000000a000007945 */ /* 0x000fe20003800000 */
[----:B------:R-:W2:Y:S01]  /*0040*/  S2R R5, SR_CTAID.X ;  /* 0x0000000000057919 */ /* 0x000ea20000002500 */
[----:B-1----:R-:W-:-:S05]  /*0050*/  LOP3.LUT R0, R0, 0x7f, RZ, 0xc0, !PT ;  /* 0x0000007f00007812 */ /* 0x002fca00078ec0ff */
[----:B--2---:R-:W-:Y:S02]  /*0060*/  IMAD R5, R5, 0x80, R0 ;  /* 0x0000008005057824 */ /* 0x004fe400078e0200 */
[----:B------:R-:W-:-:S03]  /*0070*/  IMAD.MOV.U32 R0, RZ, RZ, RZ ;  /* 0x000000ffff007224 */ /* 0x000fc600078e00ff */
[----:B------:R-:W-:-:S13]  /*0080*/  ISETP.GE.AND P0, PT, R5, 0x100, PT ;  /* 0x000001000500780c */ /* 0x000fda0003f06270 */
[----:B------:R-:W-:Y:S05]  /*0090*/  @P0 BRA `(.L_x_1) ;  /* 0x00000000000c0947 */ /* 0x000fea0003800000 */
[----:B------:R-:W1:Y:S02]  /*00a0*/  LDC.64 R2, c[0x0][0x210] ;  /* 0x00008400ff027b82 */ /* 0x000e640000000a00 */
[----:B-1----:R-:W-:-:S05]  /*00b0*/  IMAD.WIDE R2, R5, 0x4, R2 ;  /* 0x0000000405027825 */ /* 0x002fca00078e0202 */
[----:B------:R1:W5:Y:S02]  /*00c0*/  LDG.E R0, desc[UR4][R2.64] ;  /* 0x0000000402007981 */ /* 0x000364000c1e1900 */
.L_x_1:
[----:B------:R-:W-:Y:S05]  /*00d0*/  BSYNC B0 ;  /* 0x0000000000007941 */ /* 0x000fea0003800000 */
.L_x_0:
[C---:B-----5:R-:W-:Y:S01]  /*00e0*/  FADD R4, R0.reuse, 2 ;  /* 0x4000000000047421 */ /* 0x060fe20000000000 */
[----:B-1----:R-:W1:Y:S01]  /*00f0*/  LDC.64 R2, c[0x0][0x218] ;  /* 0x00008600ff027b82 */ /* 0x002e620000000a00 */
[----:B------:R-:W-:-:S03]  /*0100*/  FMUL R0, R0, 0.5 ;  /* 0x3f00000000007820 */ /* 0x000fc60000400000 */
[----:B------:R-:W-:-:S04]  /*0110*/  FSETP.GTU.AND P1, PT, R4, RZ, PT ;  /* 0x000000ff0400720b */ /* 0x000fc80003f2c000 */
[----:B------:R-:W-:-:S04]  /*0120*/  FSEL R7, R4, RZ, P1 ;  /* 0x000000ff04077208 */ /* 0x000fc80000800000 */
[C---:B------:R-:W-:Y:S02]  /*0130*/  FSETP.GEU.AND P2, PT, R7.reuse, 2, PT ;  /* 0x400000000700780b */ /* 0x040fe40003f4e000 */
[----:B------:R-:W-:Y:S01]  /*0140*/  FSETP.NAN.AND P1, PT, R7, R7, PT ;  /* 0x000000070700720b */ /* 0x000fe20003f28000 */
[----:B-1----:R-:W-:-:S10]  /*0150*/  IMAD.WIDE R2, R5, 0x4, R2 ;  /* 0x0000000405027825 */ /* 0x002fd400078e0202 */
[----:B------:R-:W-:-:S05]  /*0160*/  @P2 FSEL R7, R7, 2, P1 ;  /* 0x4000000007072808 */ /* 0x000fca0000800000 */
[----:B------:R-:W-:Y:S01]  /*0170*/  FMUL R7, R0, R7 ;  /* 0x0000000700077220 */ /* 0x000fe20000400000 */
[----:B------:R-:W-:Y:S06]  /*0180*/  @P0 EXIT ;  /* 0x000000000000094d */ /* 0x000fec0003800000 */
[----:B------:R-:W-:Y:S01]  /*0190*/  STG.E desc[UR4][R2.64], R7 ;  /* 0x0000000702007986 */ /* 0x000fe2000c101904 */
[----:B------:R-:W-:Y:S05]  /*01a0*/  EXIT ;  /* 0x000000000000794d */ /* 0x000fea0003800000 */
.L_x_2:
[----:B------:R-:W-:-:S00]  /*01b0*/  BRA `(.L_x_2) ;  /* 0xfffffffc00fc7947 */ /* 0x000fc0000383ffff */
[----:B------:R-:W-:-:S00]  /*01c0*/  NOP ;  /* 0x0000000000007918 */ /* 0x000fc00000000000 */
        /* <DEDUP_REMOVED lines=11> */
.L_x_3:


//--------------------- .nv.constant0.triton_poi_fused_add_clamp_div_mul_0 --------------------------
	.section	.nv.constant0.triton_poi_fused_add_clamp_div_mul_0,"a",@progbits
	.sectionflags	@""
	.align	4
.nv.constant0.triton_poi_fused_add_clamp_div_mul_0:
	.zero		548
